//
// Generated by NVIDIA NVVM Compiler
//
// Compiler Build ID: CL-36424714
// Cuda compilation tools, release 13.0, V13.0.88
// Based on NVVM 20.0.0
//

.version 9.0
.target sm_100
.address_size 64

	// .globl	_Z17vector_add_nativePKfS0_Pfi

.visible .entry _Z17vector_add_nativePKfS0_Pfi(
	.param .u64 .ptr .align 1 _Z17vector_add_nativePKfS0_Pfi_param_0,
	.param .u64 .ptr .align 1 _Z17vector_add_nativePKfS0_Pfi_param_1,
	.param .u64 .ptr .align 1 _Z17vector_add_nativePKfS0_Pfi_param_2,
	.param .u32 _Z17vector_add_nativePKfS0_Pfi_param_3
)
{
	.reg .pred 	%p<2>;
	.reg .b32 	%r<6>;
	.reg .b32 	%f<4>;
	.reg .b64 	%rd<11>;

	ld.param.u64 	%rd1, [_Z17vector_add_nativePKfS0_Pfi_param_0];
	ld.param.u64 	%rd2, [_Z17vector_add_nativePKfS0_Pfi_param_1];
	ld.param.u64 	%rd3, [_Z17vector_add_nativePKfS0_Pfi_param_2];
	ld.param.u32 	%r2, [_Z17vector_add_nativePKfS0_Pfi_param_3];
	mov.u32 	%r3, %ctaid.x;
	mov.u32 	%r4, %ntid.x;
	mov.u32 	%r5, %tid.x;
	mad.lo.s32 	%r1, %r3, %r4, %r5;
	setp.ge.s32 	%p1, %r1, %r2;
	@%p1 bra 	$L__BB0_2;
	cvta.to.global.u64 	%rd4, %rd1;
	cvta.to.global.u64 	%rd5, %rd2;
	cvta.to.global.u64 	%rd6, %rd3;
	mul.wide.s32 	%rd7, %r1, 4;
	add.s64 	%rd8, %rd4, %rd7;
	ld.global.f32 	%f1, [%rd8];
	add.s64 	%rd9, %rd5, %rd7;
	ld.global.f32 	%f2, [%rd9];
	add.f32 	%f3, %f1, %f2;
	add.s64 	%rd10, %rd6, %rd7;
	st.global.f32 	[%rd10], %f3;
$L__BB0_2:
	ret;

}


// ===== COMPILED SASS (sm_100) =====

	.target	sm_100

	.elftype	@"ET_EXEC"


//--------------------- .note.nv.tkinfo           --------------------------
	.section	.note.nv.tkinfo,"",@"SHT_NOTE"
	.sectionflags	@"SHF_NOTE_NV_TKINFO"
	.tkinfo
        /*0018*/ 	.word	0x00000002
        /*0030*/ 	.string	""
        /*0030*/ 	.string	"ptxas"
        /*0030*/ 	.string	"Cuda compilation tools, release 13.0, V13.0.88"
        /*0030*/ 	.string	"Build cuda_13.0.r13.0/compiler.36424714_0"
        /*0030*/ 	.string	"-arch sm_100 -m 64 "



//--------------------- .note.nv.cuinfo           --------------------------
	.section	.note.nv.cuinfo,"",@"SHT_NOTE"
	.sectionflags	@"SHF_NOTE_NV_CUINFO"
        /*0018*/ 	.short	0x0002
        /*001a*/ 	.short	0x0064
        /*001c*/ 	.short	0x0082
	.zero		2


//--------------------- .nv.info                  --------------------------
	.section	.nv.info,"",@"SHT_CUDA_INFO"
	.align	4


	//----- nvinfo : EIATTR_REGCOUNT
	.align		4
        /*0000*/ 	.byte	0x04, 0x2f
        /*0002*/ 	.short	(.L_1 - .L_0)
	.align		4
.L_0:
        /*0004*/ 	.word	index@(_Z17vector_add_nativePKfS0_Pfi)
        /*0008*/ 	.word	0x0000000c


	//----- nvinfo : EIATTR_FRAME_SIZE
	.align		4
.L_1:
        /*000c*/ 	.byte	0x04, 0x11
        /*000e*/ 	.short	(.L_3 - .L_2)
	.align		4
.L_2:
        /*0010*/ 	.word	index@(_Z17vector_add_nativePKfS0_Pfi)
        /*0014*/ 	.word	0x00000000


	//----- nvinfo : EIATTR_MIN_STACK_SIZE
	.align		4
.L_3:
        /*0018*/ 	.byte	0x04, 0x12
        /*001a*/ 	.short	(.L_5 - .L_4)
	.align		4
.L_4:
        /*001c*/ 	.word	index@(_Z17vector_add_nativePKfS0_Pfi)
        /*0020*/ 	.word	0x00000000
.L_5:


//--------------------- .nv.compat                --------------------------
	.section	.nv.compat,"",@"SHT_CUDA_COMPAT_INFO"
	.align	4
        /*0000*/ 	.byte	0x02, 0x09, 0x00, 0x00, 0x02, 0x02, 0x01, 0x00, 0x02, 0x05, 0x05, 0x00, 0x03, 0x07, 0x01, 0x01
        /*0010*/ 	.byte	0x02, 0x03, 0x00, 0x00, 0x02, 0x06, 0x01, 0x00, 0x04, 0x0b, 0x08, 0x00, 0x09, 0x00, 0x00, 0x00
        /*0020*/ 	.byte	0x00, 0x00, 0x00, 0x00


//--------------------- .nv.info._Z17vector_add_nativePKfS0_Pfi --------------------------
	.section	.nv.info._Z17vector_add_nativePKfS0_Pfi,"",@"SHT_CUDA_INFO"
	.sectionflags	@""
	.align	4


	//----- nvinfo : EIATTR_CUDA_API_VERSION
	.align		4
        /*0000*/ 	.byte	0x04, 0x37
        /*0002*/ 	.short	(.L_7 - .L_6)
.L_6:
        /*0004*/ 	.word	0x00000082


	//----- nvinfo : EIATTR_KPARAM_INFO
	.align		4
.L_7:
        /*0008*/ 	.byte	0x04, 0x17
        /*000a*/ 	.short	(.L_9 - .L_8)
.L_8:
        /*000c*/ 	.word	0x00000000
        /*0010*/ 	.short	0x0003
        /*0012*/ 	.short	0x0018
        /*0014*/ 	.byte	0x00, 0xf0, 0x11, 0x00


	//----- nvinfo : EIATTR_KPARAM_INFO
	.align		4
.L_9:
        /*0018*/ 	.byte	0x04, 0x17
        /*001a*/ 	.short	(.L_11 - .L_10)
.L_10:
        /*001c*/ 	.word	0x00000000
        /*0020*/ 	.short	0x0002
        /*0022*/ 	.short	0x0010
        /*0024*/ 	.byte	0x00, 0xf5, 0x21, 0x00


	//----- nvinfo : EIATTR_KPARAM_INFO
	.align		4
.L_11:
        /*0028*/ 	.byte	0x04, 0x17
        /*002a*/ 	.short	(.L_13 - .L_12)
.L_12:
        /*002c*/ 	.word	0x00000000
        /*0030*/ 	.short	0x0001
        /*0032*/ 	.short	0x0008
        /*0034*/ 	.byte	0x00, 0xf5, 0x21, 0x00


	//----- nvinfo : EIATTR_KPARAM_INFO
	.align		4
.L_13:
        /*0038*/ 	.byte	0x04, 0x17
        /*003a*/ 	.short	(.L_15 - .L_14)
.L_14:
        /*003c*/ 	.word	0x00000000
        /*0040*/ 	.short	0x0000
        /*0042*/ 	.short	0x0000
        /*0044*/ 	.byte	0x00, 0xf5, 0x21, 0x00


	//----- nvinfo : EIATTR_SPARSE_MMA_MASK
	.align		4
.L_15:
        /*0048*/ 	.byte	0x03, 0x50
        /*004a*/ 	.short	0x0000


	//----- nvinfo : EIATTR_MAXREG_COUNT
	.align		4
        /*004c*/ 	.byte	0x03, 0x1b
        /*004e*/ 	.short	0x00ff


	//----- nvinfo : EIATTR_MERCURY_ISA_VERSION
	.align		4
        /*0050*/ 	.byte	0x03, 0x5f
        /*0052*/ 	.short	0x0101


	//----- nvinfo : EIATTR_VRC_CTA_INIT_COUNT
	.align		4
        /*0054*/ 	.byte	0x02, 0x4a
	.zero		1
	.zero		1


	//----- nvinfo : EIATTR_EXIT_INSTR_OFFSETS
	.align		4
        /*0058*/ 	.byte	0x04, 0x1c
        /*005a*/ 	.short	(.L_17 - .L_16)


	//   ....[0]....
.L_16:
        /*005c*/ 	.word	0x00000070


	//   ....[1]....
        /*0060*/ 	.word	0x00000130


	//----- nvinfo : EIATTR_CBANK_PARAM_SIZE
	.align		4
.L_17:
        /*0064*/ 	.byte	0x03, 0x19
        /*0066*/ 	.short	0x001c


	//----- nvinfo : EIATTR_PARAM_CBANK
	.align		4
        /*0068*/ 	.byte	0x04, 0x0a
        /*006a*/ 	.short	(.L_19 - .L_18)
	.align		4
.L_18:
        /*006c*/ 	.word	index@(.nv.constant0._Z17vector_add_nativePKfS0_Pfi)
        /*0070*/ 	.short	0x0380
        /*0072*/ 	.short	0x001c


	//----- nvinfo : EIATTR_SW_WAR
	.align		4
.L_19:
        /*0074*/ 	.byte	0x04, 0x36
        /*0076*/ 	.short	(.L_21 - .L_20)
.L_20:
        /*0078*/ 	.word	0x00000008
.L_21:


//--------------------- .nv.callgraph             --------------------------
	.section	.nv.callgraph,"",@"SHT_CUDA_CALLGRAPH"
	.align	4
	.sectionentsize	8
	.align		4
        /*0000*/ 	.word	0x00000000
	.align		4
        /*0004*/ 	.word	0xffffffff
	.align		4
        /*0008*/ 	.word	0x00000000
	.align		4
        /*000c*/ 	.word	0xfffffffe
	.align		4
        /*0010*/ 	.word	0x00000000
	.align		4
        /*0014*/ 	.word	0xfffffffd
	.align		4
        /*0018*/ 	.word	0x00000000
	.align		4
        /*001c*/ 	.word	0xfffffffc


//--------------------- .text._Z17vector_add_nativePKfS0_Pfi --------------------------
	.section	.text._Z17vector_add_nativePKfS0_Pfi,"ax",@progbits
	.align	128
        .global         _Z17vector_add_nativePKfS0_Pfi
        .type           _Z17vector_add_nativePKfS0_Pfi,@function
        .size           _Z17vector_add_nativePKfS0_Pfi,(.L_x_1 - _Z17vector_add_nativePKfS0_Pfi)
        .other          _Z17vector_add_nativePKfS0_Pfi,@"STO_CUDA_ENTRY STV_DEFAULT"
_Z17vector_add_nativePKfS0_Pfi:
.text._Z17vector_add_nativePKfS0_Pfi:
[----:B------:R-:W-:Y:S01]  /*0000*/  LDC R1, c[0x0][0x37c] ;  /* 0x0000df00ff017b82 */ /* 0x000fe20000000800 */
[----:B------:R-:W0:Y:S07]  /*0010*/  S2R R0, SR_TID.X ;  /* 0x0000000000007919 */ /* 0x000e2e0000002100 */
[----:B------:R-:W0:Y:S01]  /*0020*/  S2UR UR4, SR_CTAID.X ;  /* 0x00000000000479c3 */ /* 0x000e220000002500 */
[----:B------:R-:W1:Y:S07]  /*0030*/  LDCU UR5, c[0x0][0x398] ;  /* 0x00007300ff0577ac */ /* 0x000e6e0008000800 */
[----:B------:R-:W0:Y:S02]  /*0040*/  LDC R9, c[0x0][0x360] ;  /* 0x0000d800ff097b82 */ /* 0x000e240000000800 */
[----:B0-----:R-:W-:-:S05]  /*0050*/  IMAD R9, R9, UR4, R0 ;  /* 0x0000000409097c24 */ /* 0x001fca000f8e0200 */
[----:B-1----:R-:W-:-:S13]  /*0060*/  ISETP.GE.AND P0, PT, R9, UR5, PT ;  /* 0x0000000509007c0c */ /* 0x002fda000bf06270 */
[----:B------:R-:W-:Y:S05]  /*0070*/  @P0 EXIT ;  /* 0x000000000000094d */ /* 0x000fea0003800000 */
[----:B------:R-:W0:Y:S01]  /*0080*/  LDC.64 R2, c[0x0][0x380] ;  /* 0x0000e000ff027b82 */ /* 0x000e220000000a00 */
[----:B------:R-:W1:Y:S07]  /*0090*/  LDCU.64 UR4, c[0x0][0x358] ;  /* 0x00006b00ff0477ac */ /* 0x000e6e0008000a00 */
[----:B------:R-:W2:Y:S08]  /*00a0*/  LDC.64 R4, c[0x0][0x388] ;  /* 0x0000e200ff047b82 */ /* 0x000eb00000000a00 */
[----:B------:R-:W3:Y:S01]  /*00b0*/  LDC.64 R6, c[0x0][0x390] ;  /* 0x0000e400ff067b82 */ /* 0x000ee20000000a00 */
[----:B0-----:R-:W-:-:S06]  /*00c0*/  IMAD.WIDE R2, R9, 0x4, R2 ;  /* 0x0000000409027825 */ /* 0x001fcc00078e0202 */
[----:B-1----:R-:W4:Y:S01]  /*00d0*/  LDG.E R2, desc[UR4][R2.64] ;  /* 0x0000000402027981 */ /* 0x002f22000c1e1900 */
[----:B--2---:R-:W-:-:S06]  /*00e0*/  IMAD.WIDE R4, R9, 0x4, R4 ;  /* 0x0000000409047825 */ /* 0x004fcc00078e0204 */
[----:B------:R-:W4:Y:S01]  /*00f0*/  LDG.E R5, desc[UR4][R4.64] ;  /* 0x0000000404057981 */ /* 0x000f22000c1e1900 */
[----:B---3--:R-:W-:-:S04]  /*0100*/  IMAD.WIDE R6, R9, 0x4, R6 ;  /* 0x0000000409067825 */ /* 0x008fc800078e0206 */
[----:B----4-:R-:W-:-:S05]  /*0110*/  FADD R9, R2, R5 ;  /* 0x0000000502097221 */ /* 0x010fca0000000000 */
[----:B------:R-:W-:Y:S01]  /*0120*/  STG.E desc[UR4][R6.64], R9 ;  /* 0x0000000906007986 */ /* 0x000fe2000c101904 */
[----:B------:R-:W-:Y:S05]  /*0130*/  EXIT ;  /* 0x000000000000794d */ /* 0x000fea0003800000 */
.L_x_0:
[----:B------:R-:W-:-:S00]  /*0140*/  BRA `(.L_x_0) ;  /* 0xfffffffc00fc7947 */ /* 0x000fc0000383ffff */
[----:B------:R-:W-:-:S00]  /*0150*/  NOP ;  /* 0x0000000000007918 */ /* 0x000fc00000000000 */
        /* <DEDUP_REMOVED lines=10> */
.L_x_1:


//--------------------- .nv.shared.reserved.0     --------------------------
	.section	.nv.shared.reserved.0,"aw",@nobits
	.weak		__nv_reservedSMEM_offset_0_alias
	.size		__nv_reservedSMEM_offset_0_alias, 0, 64
	.other		__nv_reservedSMEM_offset_0_alias,@"STO_CUDA_RESERVED_SHARED STV_DEFAULT"
__nv_reservedSMEM_offset_0_alias:
	.zero		0
	.zero		64


//--------------------- .nv.constant0._Z17vector_add_nativePKfS0_Pfi --------------------------
	.section	.nv.constant0._Z17vector_add_nativePKfS0_Pfi,"a",@progbits
	.sectionflags	@""
	.align	4
.nv.constant0._Z17vector_add_nativePKfS0_Pfi:
	.zero		924


//--------------------- SYMBOLS --------------------------

	.type		.nv.reservedSmem.offset0,@object
	.size		.nv.reservedSmem.offset0,0x4
